//
// Generated by NVIDIA NVVM Compiler
//
// Compiler Build ID: CL-36424714
// Cuda compilation tools, release 13.0, V13.0.88
// Based on NVVM 20.0.0
//

.version 9.0
.target sm_100
.address_size 64

	// .globl	_Z7NaiveMMPfS_
// _ZZ7NaiveMMPfS_E2sA has been demoted

.visible .entry _Z7NaiveMMPfS_(
	.param .u64 .ptr .align 1 _Z7NaiveMMPfS__param_0,
	.param .u64 .ptr .align 1 _Z7NaiveMMPfS__param_1
)
{
	.reg .pred 	%p<6>;
	.reg .b32 	%r<17>;
	.reg .b32 	%f<38>;
	.reg .b64 	%rd<11>;
	// demoted variable
	.shared .align 4 .b8 _ZZ7NaiveMMPfS_E2sA[16];
	ld.param.u64 	%rd4, [_Z7NaiveMMPfS__param_0];
	ld.param.u64 	%rd3, [_Z7NaiveMMPfS__param_1];
	cvta.to.global.u64 	%rd1, %rd4;
	mov.u32 	%r2, %ctaid.y;
	mov.u32 	%r3, %ntid.y;
	mov.u32 	%r4, %tid.y;
	mad.lo.s32 	%r5, %r2, %r3, %r4;
	mov.u32 	%r6, %ctaid.x;
	mov.u32 	%r7, %ntid.x;
	mov.u32 	%r8, %tid.x;
	mad.lo.s32 	%r9, %r6, %r7, %r8;
	shl.b32 	%r1, %r5, 2;
	add.s32 	%r10, %r8, %r1;
	mul.wide.u32 	%rd5, %r10, 4;
	add.s64 	%rd6, %rd1, %rd5;
	shl.b32 	%r11, %r8, 2;
	mov.u32 	%r12, _ZZ7NaiveMMPfS_E2sA;
	add.s32 	%r13, %r12, %r11;
	ld.global.f32 	%f6, [%rd6+48];
	st.shared.f32 	[%r13], %f6;
	bar.sync 	0;
	setp.lt.u32 	%p2, %r5, 4;
	setp.lt.s32 	%p3, %r9, 4;
	and.pred  	%p1, %p2, %p3;
	mov.f32 	%f37, 0f00000000;
	not.pred 	%p4, %p1;
	@%p4 bra 	$L__BB0_2;
	shl.b32 	%r14, %r1, 2;
	add.s32 	%r16, %r12, %r14;
	ld.shared.f32 	%f7, [%r16];
	add.f32 	%f8, %f7, 0f00000000;
	ld.shared.f32 	%f9, [%r16+4];
	add.f32 	%f10, %f8, %f9;
	ld.shared.f32 	%f11, [%r16+8];
	add.f32 	%f12, %f10, %f11;
	ld.shared.f32 	%f13, [%r16+12];
	add.f32 	%f14, %f12, %f13;
	mul.f32 	%f37, %f14, 0f3E800000;
$L__BB0_2:
	mul.wide.u32 	%rd7, %r1, 4;
	add.s64 	%rd2, %rd1, %rd7;
	ld.global.f32 	%f15, [%rd2];
	sub.f32 	%f3, %f15, %f37;
	fma.rn.f32 	%f16, %f3, %f3, 0f00000000;
	ld.global.f32 	%f17, [%rd2+4];
	sub.f32 	%f18, %f17, %f37;
	fma.rn.f32 	%f19, %f18, %f18, %f16;
	ld.global.f32 	%f20, [%rd2+8];
	sub.f32 	%f21, %f20, %f37;
	fma.rn.f32 	%f22, %f21, %f21, %f19;
	ld.global.f32 	%f23, [%rd2+12];
	sub.f32 	%f24, %f23, %f37;
	fma.rn.f32 	%f4, %f24, %f24, %f22;
	@%p4 bra 	$L__BB0_4;
	mul.f32 	%f25, %f4, 0f3E800000;
	sqrt.rn.f32 	%f26, %f25;
	div.rn.f32 	%f27, %f3, %f26;
	cvta.to.global.u64 	%rd8, %rd3;
	add.s64 	%rd10, %rd8, %rd7;
	st.global.f32 	[%rd10], %f27;
	ld.global.f32 	%f28, [%rd2+4];
	sub.f32 	%f29, %f28, %f37;
	div.rn.f32 	%f30, %f29, %f26;
	st.global.f32 	[%rd10+4], %f30;
	ld.global.f32 	%f31, [%rd2+8];
	sub.f32 	%f32, %f31, %f37;
	div.rn.f32 	%f33, %f32, %f26;
	st.global.f32 	[%rd10+8], %f33;
	ld.global.f32 	%f34, [%rd2+12];
	sub.f32 	%f35, %f34, %f37;
	div.rn.f32 	%f36, %f35, %f26;
	st.global.f32 	[%rd10+12], %f36;
$L__BB0_4:
	ret;

}


// ===== COMPILED SASS (sm_100) =====

	.target	sm_100

	.elftype	@"ET_EXEC"


//--------------------- .note.nv.tkinfo           --------------------------
	.section	.note.nv.tkinfo,"",@"SHT_NOTE"
	.sectionflags	@"SHF_NOTE_NV_TKINFO"
	.tkinfo
        /*0018*/ 	.word	0x00000002
        /*0030*/ 	.string	""
        /*0030*/ 	.string	"ptxas"
        /*0030*/ 	.string	"Cuda compilation tools, release 13.0, V13.0.88"
        /*0030*/ 	.string	"Build cuda_13.0.r13.0/compiler.36424714_0"
        /*0030*/ 	.string	"-arch sm_100 -m 64 "



//--------------------- .note.nv.cuinfo           --------------------------
	.section	.note.nv.cuinfo,"",@"SHT_NOTE"
	.sectionflags	@"SHF_NOTE_NV_CUINFO"
        /*0018*/ 	.short	0x0002
        /*001a*/ 	.short	0x0064
        /*001c*/ 	.short	0x0082
	.zero		2


//--------------------- .nv.info                  --------------------------
	.section	.nv.info,"",@"SHT_CUDA_INFO"
	.align	4


	//----- nvinfo : EIATTR_REGCOUNT
	.align		4
        /*0000*/ 	.byte	0x04, 0x2f
        /*0002*/ 	.short	(.L_1 - .L_0)
	.align		4
.L_0:
        /*0004*/ 	.word	index@(_Z7NaiveMMPfS_)
        /*0008*/ 	.word	0x00000016


	//----- nvinfo : EIATTR_FRAME_SIZE
	.align		4
.L_1:
        /*000c*/ 	.byte	0x04, 0x11
        /*000e*/ 	.short	(.L_3 - .L_2)
	.align		4
.L_2:
        /*0010*/ 	.word	index@($__internal_1_$__cuda_sm3x_div_rn_noftz_f32_slowpath)
        /*0014*/ 	.word	0x00000000


	//----- nvinfo : EIATTR_FRAME_SIZE
	.align		4
.L_3:
        /*0018*/ 	.byte	0x04, 0x11
        /*001a*/ 	.short	(.L_5 - .L_4)
	.align		4
.L_4:
        /*001c*/ 	.word	index@($__internal_0_$__cuda_sm20_sqrt_rn_f32_slowpath)
        /*0020*/ 	.word	0x00000000


	//----- nvinfo : EIATTR_FRAME_SIZE
	.align		4
.L_5:
        /*0024*/ 	.byte	0x04, 0x11
        /*0026*/ 	.short	(.L_7 - .L_6)
	.align		4
.L_6:
        /*0028*/ 	.word	index@(_Z7NaiveMMPfS_)
        /*002c*/ 	.word	0x00000000


	//----- nvinfo : EIATTR_MIN_STACK_SIZE
	.align		4
.L_7:
        /*0030*/ 	.byte	0x04, 0x12
        /*0032*/ 	.short	(.L_9 - .L_8)
	.align		4
.L_8:
        /*0034*/ 	.word	index@(_Z7NaiveMMPfS_)
        /*0038*/ 	.word	0x00000000
.L_9:


//--------------------- .nv.compat                --------------------------
	.section	.nv.compat,"",@"SHT_CUDA_COMPAT_INFO"
	.align	4
        /*0000*/ 	.byte	0x02, 0x09, 0x00, 0x00, 0x02, 0x02, 0x01, 0x00, 0x02, 0x05, 0x05, 0x00, 0x03, 0x07, 0x01, 0x01
        /*0010*/ 	.byte	0x02, 0x03, 0x00, 0x00, 0x02, 0x06, 0x01, 0x00, 0x04, 0x0b, 0x08, 0x00, 0x01, 0x00, 0x00, 0x00
        /*0020*/ 	.byte	0x00, 0x00, 0x00, 0x00


//--------------------- .nv.info._Z7NaiveMMPfS_   --------------------------
	.section	.nv.info._Z7NaiveMMPfS_,"",@"SHT_CUDA_INFO"
	.sectionflags	@""
	.align	4


	//----- nvinfo : EIATTR_CUDA_API_VERSION
	.align		4
        /*0000*/ 	.byte	0x04, 0x37
        /*0002*/ 	.short	(.L_11 - .L_10)
.L_10:
        /*0004*/ 	.word	0x00000082


	//----- nvinfo : EIATTR_KPARAM_INFO
	.align		4
.L_11:
        /*0008*/ 	.byte	0x04, 0x17
        /*000a*/ 	.short	(.L_13 - .L_12)
.L_12:
        /*000c*/ 	.word	0x00000000
        /*0010*/ 	.short	0x0001
        /*0012*/ 	.short	0x0008
        /*0014*/ 	.byte	0x00, 0xf5, 0x21, 0x00


	//----- nvinfo : EIATTR_KPARAM_INFO
	.align		4
.L_13:
        /*0018*/ 	.byte	0x04, 0x17
        /*001a*/ 	.short	(.L_15 - .L_14)
.L_14:
        /*001c*/ 	.word	0x00000000
        /*0020*/ 	.short	0x0000
        /*0022*/ 	.short	0x0000
        /*0024*/ 	.byte	0x00, 0xf5, 0x21, 0x00


	//----- nvinfo : EIATTR_SPARSE_MMA_MASK
	.align		4
.L_15:
        /*0028*/ 	.byte	0x03, 0x50
        /*002a*/ 	.short	0x0000


	//----- nvinfo : EIATTR_MAXREG_COUNT
	.align		4
        /*002c*/ 	.byte	0x03, 0x1b
        /*002e*/ 	.short	0x00ff


	//----- nvinfo : EIATTR_NUM_BARRIERS
	.align		4
        /*0030*/ 	.byte	0x02, 0x4c
        /*0032*/ 	.byte	0x01
	.zero		1


	//----- nvinfo : EIATTR_MERCURY_ISA_VERSION
	.align		4
        /*0034*/ 	.byte	0x03, 0x5f
        /*0036*/ 	.short	0x0101


	//----- nvinfo : EIATTR_VRC_CTA_INIT_COUNT
	.align		4
        /*0038*/ 	.byte	0x02, 0x4a
	.zero		1
	.zero		1


	//----- nvinfo : EIATTR_EXIT_INSTR_OFFSETS
	.align		4
        /*003c*/ 	.byte	0x04, 0x1c
        /*003e*/ 	.short	(.L_17 - .L_16)


	//   ....[0]....
.L_16:
        /*0040*/ 	.word	0x000002c0


	//   ....[1]....
        /*0044*/ 	.word	0x000007d0


	//----- nvinfo : EIATTR_CRS_STACK_SIZE
	.align		4
.L_17:
        /*0048*/ 	.byte	0x04, 0x1e
        /*004a*/ 	.short	(.L_19 - .L_18)
.L_18:
        /*004c*/ 	.word	0x00000000


	//----- nvinfo : EIATTR_CBANK_PARAM_SIZE
	.align		4
.L_19:
        /*0050*/ 	.byte	0x03, 0x19
        /*0052*/ 	.short	0x0010


	//----- nvinfo : EIATTR_PARAM_CBANK
	.align		4
        /*0054*/ 	.byte	0x04, 0x0a
        /*0056*/ 	.short	(.L_21 - .L_20)
	.align		4
.L_20:
        /*0058*/ 	.word	index@(.nv.constant0._Z7NaiveMMPfS_)
        /*005c*/ 	.short	0x0380
        /*005e*/ 	.short	0x0010


	//----- nvinfo : EIATTR_SW_WAR
	.align		4
.L_21:
        /*0060*/ 	.byte	0x04, 0x36
        /*0062*/ 	.short	(.L_23 - .L_22)
.L_22:
        /*0064*/ 	.word	0x00000008
.L_23:


//--------------------- .nv.callgraph             --------------------------
	.section	.nv.callgraph,"",@"SHT_CUDA_CALLGRAPH"
	.align	4
	.sectionentsize	8
	.align		4
        /*0000*/ 	.word	0x00000000
	.align		4
        /*0004*/ 	.word	0xffffffff
	.align		4
        /*0008*/ 	.word	0x00000000
	.align		4
        /*000c*/ 	.word	0xfffffffe
	.align		4
        /*0010*/ 	.word	0x00000000
	.align		4
        /*0014*/ 	.word	0xfffffffd
	.align		4
        /*0018*/ 	.word	0x00000000
	.align		4
        /*001c*/ 	.word	0xfffffffc


//--------------------- .text._Z7NaiveMMPfS_      --------------------------
	.section	.text._Z7NaiveMMPfS_,"ax",@progbits
	.align	128
        .global         _Z7NaiveMMPfS_
        .type           _Z7NaiveMMPfS_,@function
        .size           _Z7NaiveMMPfS_,(.L_x_25 - _Z7NaiveMMPfS_)
        .other          _Z7NaiveMMPfS_,@"STO_CUDA_ENTRY STV_DEFAULT"
_Z7NaiveMMPfS_:
.text._Z7NaiveMMPfS_:
[----:B------:R-:W-:Y:S01]  /*0000*/  LDC R1, c[0x0][0x37c] ;  /* 0x0000df00ff017b82 */ /* 0x000fe20000000800 */
[----:B------:R-:W0:Y:S07]  /*0010*/  S2R R3, SR_TID.Y ;  /* 0x0000000000037919 */ /* 0x000e2e0000002200 */
[----:B------:R-:W0:Y:S01]  /*0020*/  S2UR UR4, SR_CTAID.Y ;  /* 0x00000000000479c3 */ /* 0x000e220000002600 */
[----:B------:R-:W1:Y:S01]  /*0030*/  LDCU.64 UR6, c[0x0][0x358] ;  /* 0x00006b00ff0677ac */ /* 0x000e620008000a00 */
[----:B------:R-:W2:Y:S06]  /*0040*/  S2R R9, SR_TID.X ;  /* 0x0000000000097919 */ /* 0x000eac0000002100 */
[----:B------:R-:W0:Y:S08]  /*0050*/  LDC R0, c[0x0][0x364] ;  /* 0x0000d900ff007b82 */ /* 0x000e300000000800 */
[----:B------:R-:W3:Y:S01]  /*0060*/  LDC.64 R4, c[0x0][0x380] ;  /* 0x0000e000ff047b82 */ /* 0x000ee20000000a00 */
[----:B0-----:R-:W-:-:S05]  /*0070*/  IMAD R0, R0, UR4, R3 ;  /* 0x0000000400007c24 */ /* 0x001fca000f8e0203 */
[----:B------:R-:W-:-:S05]  /*0080*/  SHF.L.U32 R6, R0, 0x2, RZ ;  /* 0x0000000200067819 */ /* 0x000fca00000006ff */
[----:B--2---:R-:W-:-:S04]  /*0090*/  IMAD.IADD R3, R6, 0x1, R9 ;  /* 0x0000000106037824 */ /* 0x004fc800078e0209 */
[----:B---3--:R-:W-:-:S05]  /*00a0*/  IMAD.WIDE.U32 R2, R3, 0x4, R4 ;  /* 0x0000000403027825 */ /* 0x008fca00078e0004 */
[----:B-1----:R0:W2:Y:S01]  /*00b0*/  LDG.E R8, desc[UR6][R2.64+0x30] ;  /* 0x0000300602087981 */ /* 0x0020a2000c1e1900 */
[----:B------:R-:W1:Y:S01]  /*00c0*/  S2UR UR5, SR_CgaCtaId ;  /* 0x00000000000579c3 */ /* 0x000e620000008800 */
[----:B------:R-:W-:Y:S01]  /*00d0*/  UMOV UR4, 0x400 ;  /* 0x0000040000047882 */ /* 0x000fe20000000000 */
[----:B------:R-:W-:Y:S01]  /*00e0*/  IMAD.WIDE.U32 R4, R6, 0x4, R4 ;  /* 0x0000000406047825 */ /* 0x000fe200078e0004 */
[----:B-1----:R-:W-:-:S06]  /*00f0*/  ULEA UR4, UR5, UR4, 0x18 ;  /* 0x0000000405047291 */ /* 0x002fcc000f8ec0ff */
[----:B------:R-:W-:Y:S01]  /*0100*/  LEA R7, R9, UR4, 0x2 ;  /* 0x0000000409077c11 */ /* 0x000fe2000f8e10ff */
[----:B------:R-:W1:Y:S08]  /*0110*/  S2UR UR5, SR_CTAID.X ;  /* 0x00000000000579c3 */ /* 0x000e700000002500 */
[----:B0-----:R-:W1:Y:S01]  /*0120*/  LDC R2, c[0x0][0x360] ;  /* 0x0000d800ff027b82 */ /* 0x001e620000000800 */
[----:B--2---:R-:W-:Y:S07]  /*0130*/  STS [R7], R8 ;  /* 0x0000000807007388 */ /* 0x004fee0000000800 */
[----:B------:R-:W-:Y:S06]  /*0140*/  BAR.SYNC.DEFER_BLOCKING 0x0 ;  /* 0x0000000000007b1d */ /* 0x000fec0000010000 */
[----:B------:R-:W2:Y:S04]  /*0150*/  LDG.E R13, desc[UR6][R4.64] ;  /* 0x00000006040d7981 */ /* 0x000ea8000c1e1900 */
[----:B------:R-:W3:Y:S04]  /*0160*/  LDG.E R15, desc[UR6][R4.64+0x4] ;  /* 0x00000406040f7981 */ /* 0x000ee8000c1e1900 */
[----:B------:R-:W4:Y:S04]  /*0170*/  LDG.E R17, desc[UR6][R4.64+0x8] ;  /* 0x0000080604117981 */ /* 0x000f28000c1e1900 */
[----:B------:R-:W5:Y:S01]  /*0180*/  LDG.E R19, desc[UR6][R4.64+0xc] ;  /* 0x00000c0604137981 */ /* 0x000f62000c1e1900 */
[----:B-1----:R-:W-:-:S05]  /*0190*/  IMAD R2, R2, UR5, R9 ;  /* 0x0000000502027c24 */ /* 0x002fca000f8e0209 */
[----:B------:R-:W-:-:S04]  /*01a0*/  ISETP.GE.AND P0, PT, R2, 0x4, PT ;  /* 0x000000040200780c */ /* 0x000fc80003f06270 */
[----:B------:R-:W-:-:S13]  /*01b0*/  ISETP.LT.U32.AND P0, PT, R0, 0x4, !P0 ;  /* 0x000000040000780c */ /* 0x000fda0004701070 */
[----:B------:R-:W-:-:S06]  /*01c0*/  @P0 LEA R9, R0, UR4, 0x4 ;  /* 0x0000000400090c11 */ /* 0x000fcc000f8e20ff */
[----:B------:R-:W0:Y:S02]  /*01d0*/  @P0 LDS.128 R8, [R9] ;  /* 0x0000000009080984 */ /* 0x000e240000000c00 */
[----:B0-----:R-:W-:-:S04]  /*01e0*/  @P0 FADD R8, RZ, R8 ;  /* 0x00000008ff080221 */ /* 0x001fc80000000000 */
[----:B------:R-:W-:Y:S01]  /*01f0*/  @P0 FADD R3, R8, R9 ;  /* 0x0000000908030221 */ /* 0x000fe20000000000 */
[----:B------:R-:W-:-:S03]  /*0200*/  HFMA2 R8, -RZ, RZ, 0, 0 ;  /* 0x00000000ff087431 */ /* 0x000fc600000001ff */
[----:B------:R-:W-:-:S04]  /*0210*/  @P0 FADD R10, R3, R10 ;  /* 0x0000000a030a0221 */ /* 0x000fc80000000000 */
[----:B------:R-:W-:-:S04]  /*0220*/  @P0 FADD R10, R10, R11 ;  /* 0x0000000b0a0a0221 */ /* 0x000fc80000000000 */
[----:B------:R-:W-:-:S04]  /*0230*/  @P0 FMUL R8, R10, 0.25 ;  /* 0x3e8000000a080820 */ /* 0x000fc80000400000 */
[--C-:B--2---:R-:W-:Y:S01]  /*0240*/  FADD R0, R13, -R8.reuse ;  /* 0x800000080d007221 */ /* 0x104fe20000000000 */
[----:B---3--:R-:W-:-:S03]  /*0250*/  FADD R15, R15, -R8 ;  /* 0x800000080f0f7221 */ /* 0x008fc60000000000 */
[----:B------:R-:W-:Y:S01]  /*0260*/  FFMA R2, R0, R0, RZ ;  /* 0x0000000000027223 */ /* 0x000fe200000000ff */
[----:B----4-:R-:W-:-:S03]  /*0270*/  FADD R17, R17, -R8 ;  /* 0x8000000811117221 */ /* 0x010fc60000000000 */
[----:B------:R-:W-:Y:S01]  /*0280*/  FFMA R2, R15, R15, R2 ;  /* 0x0000000f0f027223 */ /* 0x000fe20000000002 */
[----:B-----5:R-:W-:-:S03]  /*0290*/  FADD R19, R19, -R8 ;  /* 0x8000000813137221 */ /* 0x020fc60000000000 */
[----:B------:R-:W-:-:S04]  /*02a0*/  FFMA R2, R17, R17, R2 ;  /* 0x0000001111027223 */ /* 0x000fc80000000002 */
[----:B------:R-:W-:Y:S01]  /*02b0*/  FFMA R2, R19, R19, R2 ;  /* 0x0000001313027223 */ /* 0x000fe20000000002 */
[----:B------:R-:W-:Y:S06]  /*02c0*/  @!P0 EXIT ;  /* 0x000000000000894d */ /* 0x000fec0003800000 */
[----:B------:R-:W-:Y:S01]  /*02d0*/  FMUL R2, R2, 0.25 ;  /* 0x3e80000002027820 */ /* 0x000fe20000400000 */
[----:B------:R-:W-:Y:S03]  /*02e0*/  BSSY.RECONVERGENT B0, `(.L_x_0) ;  /* 0x000000d000007945 */ /* 0x000fe60003800200 */
[----:B------:R-:W-:Y:S01]  /*02f0*/  VIADD R3, R2, 0xf3000000 ;  /* 0xf300000002037836 */ /* 0x000fe20000000000 */
[----:B------:R0:W1:Y:S04]  /*0300*/  MUFU.RSQ R7, R2 ;  /* 0x0000000200077308 */ /* 0x0000680000001400 */
[----:B------:R-:W-:-:S13]  /*0310*/  ISETP.GT.U32.AND P0, PT, R3, 0x727fffff, PT ;  /* 0x727fffff0300780c */ /* 0x000fda0003f04070 */
[----:B01----:R-:W-:Y:S05]  /*0320*/  @!P0 BRA `(.L_x_1) ;  /* 0x0000000000108947 */ /* 0x003fea0003800000 */
[----:B------:R-:W-:-:S07]  /*0330*/  MOV R11, 0x350 ;  /* 0x00000350000b7802 */ /* 0x000fce0000000f00 */
[----:B------:R-:W-:Y:S05]  /*0340*/  CALL.REL.NOINC `($__internal_0_$__cuda_sm20_sqrt_rn_f32_slowpath) ;  /* 0x0000000400247944 */ /* 0x000fea0003c00000 */
[----:B------:R-:W-:Y:S01]  /*0350*/  MOV R3, R7 ;  /* 0x0000000700037202 */ /* 0x000fe20000000f00 */
[----:B------:R-:W-:Y:S06]  /*0360*/  BRA `(.L_x_2) ;  /* 0x0000000000107947 */ /* 0x000fec0003800000 */
.L_x_1:
[----:B------:R-:W-:Y:S01]  /*0370*/  FMUL.FTZ R3, R2, R7 ;  /* 0x0000000702037220 */ /* 0x000fe20000410000 */
[----:B------:R-:W-:-:S03]  /*0380*/  FMUL.FTZ R7, R7, 0.5 ;  /* 0x3f00000007077820 */ /* 0x000fc60000410000 */
[----:B------:R-:W-:-:S04]  /*0390*/  FFMA R2, -R3, R3, R2 ;  /* 0x0000000303027223 */ /* 0x000fc80000000102 */
[----:B------:R-:W-:-:S07]  /*03a0*/  FFMA R3, R2, R7, R3 ;  /* 0x0000000702037223 */ /* 0x000fce0000000003 */
.L_x_2:
[----:B------:R-:W-:Y:S05]  /*03b0*/  BSYNC.RECONVERGENT B0 ;  /* 0x0000000000007941 */ /* 0x000fea0003800200 */
.L_x_0:
[----:B------:R-:W0:Y:S01]  /*03c0*/  MUFU.RCP R2, R3 ;  /* 0x0000000300027308 */ /* 0x000e220000001000 */
[----:B------:R-:W-:Y:S07]  /*03d0*/  BSSY.RECONVERGENT B0, `(.L_x_3) ;  /* 0x000000a000007945 */ /* 0x000fee0003800200 */
[----:B------:R-:W1:Y:S01]  /*03e0*/  FCHK P0, R0, R3 ;  /* 0x0000000300007302 */ /* 0x000e620000000000 */
[----:B0-----:R-:W-:-:S04]  /*03f0*/  FFMA R7, R2, -R3, 1 ;  /* 0x3f80000002077423 */ /* 0x001fc80000000803 */
[----:B------:R-:W-:-:S04]  /*0400*/  FFMA R7, R2, R7, R2 ;  /* 0x0000000702077223 */ /* 0x000fc80000000002 */
[----:B------:R-:W-:-:S04]  /*0410*/  FFMA R2, R0, R7, RZ ;  /* 0x0000000700027223 */ /* 0x000fc800000000ff */
[----:B------:R-:W-:-:S04]  /*0420*/  FFMA R9, R2, -R3, R0 ;  /* 0x8000000302097223 */ /* 0x000fc80000000000 */
[----:B------:R-:W-:Y:S01]  /*0430*/  FFMA R9, R7, R9, R2 ;  /* 0x0000000907097223 */ /* 0x000fe20000000002 */
[----:B-1----:R-:W-:Y:S06]  /*0440*/  @!P0 BRA `(.L_x_4) ;  /* 0x0000000000088947 */ /* 0x002fec0003800000 */
[----:B------:R-:W-:-:S07]  /*0450*/  MOV R2, 0x470 ;  /* 0x0000047000027802 */ /* 0x000fce0000000f00 */
[----:B------:R-:W-:Y:S05]  /*0460*/  CALL.REL.NOINC `($__internal_1_$__cuda_sm3x_div_rn_noftz_f32_slowpath) ;  /* 0x0000000400387944 */ /* 0x000fea0003c00000 */
.L_x_4:
[----:B------:R-:W-:Y:S05]  /*0470*/  BSYNC.RECONVERGENT B0 ;  /* 0x0000000000007941 */ /* 0x000fea0003800200 */
.L_x_3:
[----:B------:R-:W0:Y:S02]  /*0480*/  LDC.64 R10, c[0x0][0x388] ;  /* 0x0000e200ff0a7b82 */ /* 0x000e240000000a00 */
[----:B0-----:R-:W-:-:S05]  /*0490*/  IMAD.WIDE.U32 R6, R6, 0x4, R10 ;  /* 0x0000000406067825 */ /* 0x001fca00078e000a */
[----:B------:R0:W-:Y:S04]  /*04a0*/  STG.E desc[UR6][R6.64], R9 ;  /* 0x0000000906007986 */ /* 0x0001e8000c101906 */
[----:B------:R-:W2:Y:S01]  /*04b0*/  LDG.E R11, desc[UR6][R4.64+0x4] ;  /* 0x00000406040b7981 */ /* 0x000ea2000c1e1900 */
[----:B------:R-:W1:Y:S01]  /*04c0*/  MUFU.RCP R0, R3 ;  /* 0x0000000300007308 */ /* 0x000e620000001000 */
[----:B------:R-:W-:Y:S01]  /*04d0*/  BSSY.RECONVERGENT B0, `(.L_x_5) ;  /* 0x000000d000007945 */ /* 0x000fe20003800200 */
[----:B-1----:R-:W-:-:S04]  /*04e0*/  FFMA R15, R0, -R3, 1 ;  /* 0x3f800000000f7423 */ /* 0x002fc80000000803 */
[----:B------:R-:W-:Y:S01]  /*04f0*/  FFMA R0, R0, R15, R0 ;  /* 0x0000000f00007223 */ /* 0x000fe20000000000 */
[----:B--2---:R-:W-:-:S04]  /*0500*/  FADD R13, R11, -R8 ;  /* 0x800000080b0d7221 */ /* 0x004fc80000000000 */
[----:B------:R-:W1:Y:S01]  /*0510*/  FCHK P0, R13, R3 ;  /* 0x000000030d007302 */ /* 0x000e620000000000 */
[----:B------:R-:W-:-:S04]  /*0520*/  FFMA R2, R0, R13, RZ ;  /* 0x0000000d00027223 */ /* 0x000fc800000000ff */
[----:B------:R-:W-:-:S04]  /*0530*/  FFMA R11, R2, -R3, R13 ;  /* 0x80000003020b7223 */ /* 0x000fc8000000000d */
[----:B------:R-:W-:Y:S01]  /*0540*/  FFMA R11, R0, R11, R2 ;  /* 0x0000000b000b7223 */ /* 0x000fe20000000002 */
[----:B01----:R-:W-:Y:S06]  /*0550*/  @!P0 BRA `(.L_x_6) ;  /* 0x0000000000108947 */ /* 0x003fec0003800000 */
[----:B------:R-:W-:Y:S01]  /*0560*/  IMAD.MOV.U32 R0, RZ, RZ, R13 ;  /* 0x000000ffff007224 */ /* 0x000fe200078e000d */
[----:B------:R-:W-:-:S07]  /*0570*/  MOV R2, 0x590 ;  /* 0x0000059000027802 */ /* 0x000fce0000000f00 */
[----:B------:R-:W-:Y:S05]  /*0580*/  CALL.REL.NOINC `($__internal_1_$__cuda_sm3x_div_rn_noftz_f32_slowpath) ;  /* 0x0000000000f07944 */ /* 0x000fea0003c00000 */
[----:B------:R-:W-:-:S07]  /*0590*/  MOV R11, R9 ;  /* 0x00000009000b7202 */ /* 0x000fce0000000f00 */
.L_x_6:
[----:B------:R-:W-:Y:S05]  /*05a0*/  BSYNC.RECONVERGENT B0 ;  /* 0x0000000000007941 */ /* 0x000fea0003800200 */
.L_x_5:
        /* <DEDUP_REMOVED lines=15> */
.L_x_8:
[----:B------:R-:W-:Y:S05]  /*06a0*/  BSYNC.RECONVERGENT B0 ;  /* 0x0000000000007941 */ /* 0x000fea0003800200 */
.L_x_7:
        /* <DEDUP_REMOVED lines=12> */
[----:B------:R-:W-:Y:S02]  /*0770*/  MOV R0, R13 ;  /* 0x0000000d00007202 */ /* 0x000fe40000000f00 */
[----:B------:R-:W-:-:S07]  /*0780*/  MOV R2, 0x7a0 ;  /* 0x000007a000027802 */ /* 0x000fce0000000f00 */
[----:B------:R-:W-:Y:S05]  /*0790*/  CALL.REL.NOINC `($__internal_1_$__cuda_sm3x_div_rn_noftz_f32_slowpath) ;  /* 0x00000000006c7944 */ /* 0x000fea0003c00000 */
[----:B------:R-:W-:-:S07]  /*07a0*/  IMAD.MOV.U32 R11, RZ, RZ, R9 ;  /* 0x000000ffff0b7224 */ /* 0x000fce00078e0009 */
.L_x_10:
[----:B------:R-:W-:Y:S05]  /*07b0*/  BSYNC.RECONVERGENT B0 ;  /* 0x0000000000007941 */ /* 0x000fea0003800200 */
.L_x_9:
[----:B------:R-:W-:Y:S01]  /*07c0*/  STG.E desc[UR6][R6.64+0xc], R11 ;  /* 0x00000c0b06007986 */ /* 0x000fe2000c101906 */
[----:B------:R-:W-:Y:S05]  /*07d0*/  EXIT ;  /* 0x000000000000794d */ /* 0x000fea0003800000 */
        .weak           $__internal_0_$__cuda_sm20_sqrt_rn_f32_slowpath
        .type           $__internal_0_$__cuda_sm20_sqrt_rn_f32_slowpath,@function
        .size           $__internal_0_$__cuda_sm20_sqrt_rn_f32_slowpath,($__internal_1_$__cuda_sm3x_div_rn_noftz_f32_slowpath - $__internal_0_$__cuda_sm20_sqrt_rn_f32_slowpath)
$__internal_0_$__cuda_sm20_sqrt_rn_f32_slowpath:
[----:B------:R-:W-:-:S13]  /*07e0*/  LOP3.LUT P0, RZ, R2, 0x7fffffff, RZ, 0xc0, !PT ;  /* 0x7fffffff02ff7812 */ /* 0x000fda000780c0ff */
[----:B------:R-:W-:Y:S01]  /*07f0*/  @!P0 MOV R3, R2 ;  /* 0x0000000200038202 */ /* 0x000fe20000000f00 */
[----:B------:R-:W-:Y:S06]  /*0800*/  @!P0 BRA `(.L_x_11) ;  /* 0x0000000000408947 */ /* 0x000fec0003800000 */
[----:B------:R-:W-:-:S13]  /*0810*/  FSETP.GEU.FTZ.AND P0, PT, R2, RZ, PT ;  /* 0x000000ff0200720b */ /* 0x000fda0003f1e000 */
[----:B------:R-:W-:Y:S01]  /*0820*/  @!P0 IMAD.MOV.U32 R3, RZ, RZ, 0x7fffffff ;  /* 0x7fffffffff038424 */ /* 0x000fe200078e00ff */
[----:B------:R-:W-:Y:S06]  /*0830*/  @!P0 BRA `(.L_x_11) ;  /* 0x0000000000348947 */ /* 0x000fec0003800000 */
[----:B------:R-:W-:-:S13]  /*0840*/  FSETP.GTU.FTZ.AND P0, PT, |R2|, +INF , PT ;  /* 0x7f8000000200780b */ /* 0x000fda0003f1c200 */
[----:B------:R-:W-:Y:S01]  /*0850*/  @P0 FADD.FTZ R3, R2, 1 ;  /* 0x3f80000002030421 */ /* 0x000fe20000010000 */
[----:B------:R-:W-:Y:S06]  /*0860*/  @P0 BRA `(.L_x_11) ;  /* 0x0000000000280947 */ /* 0x000fec0003800000 */
[----:B------:R-:W-:-:S13]  /*0870*/  FSETP.NEU.FTZ.AND P0, PT, |R2|, +INF , PT ;  /* 0x7f8000000200780b */ /* 0x000fda0003f1d200 */
[----:B------:R-:W-:-:S04]  /*0880*/  @P0 FFMA R7, R2, 1.84467440737095516160e+19, RZ ;  /* 0x5f80000002070823 */ /* 0x000fc800000000ff */
[----:B------:R-:W0:Y:S02]  /*0890*/  @P0 MUFU.RSQ R10, R7 ;  /* 0x00000007000a0308 */ /* 0x000e240000001400 */
[----:B0-----:R-:W-:Y:S01]  /*08a0*/  @P0 FMUL.FTZ R12, R7, R10 ;  /* 0x0000000a070c0220 */ /* 0x001fe20000410000 */
[----:B------:R-:W-:-:S03]  /*08b0*/  @P0 FMUL.FTZ R10, R10, 0.5 ;  /* 0x3f0000000a0a0820 */ /* 0x000fc60000410000 */
[----:B------:R-:W-:-:S04]  /*08c0*/  @P0 FADD.FTZ R3, -R12, -RZ ;  /* 0x800000ff0c030221 */ /* 0x000fc80000010100 */
[----:B------:R-:W-:Y:S01]  /*08d0*/  @P0 FFMA R9, R12, R3, R7 ;  /* 0x000000030c090223 */ /* 0x000fe20000000007 */
[----:B------:R-:W-:-:S03]  /*08e0*/  @!P0 MOV R3, R2 ;  /* 0x0000000200038202 */ /* 0x000fc60000000f00 */
[----:B------:R-:W-:-:S04]  /*08f0*/  @P0 FFMA R9, R9, R10, R12 ;  /* 0x0000000a09090223 */ /* 0x000fc8000000000c */
[----:B------:R-:W-:-:S07]  /*0900*/  @P0 FMUL.FTZ R3, R9, 2.3283064365386962891e-10 ;  /* 0x2f80000009030820 */ /* 0x000fce0000410000 */
.L_x_11:
[----:B------:R-:W-:Y:S01]  /*0910*/  IMAD.MOV.U32 R7, RZ, RZ, R3 ;  /* 0x000000ffff077224 */ /* 0x000fe200078e0003 */
[----:B------:R-:W-:Y:S01]  /*0920*/  MOV R2, R11 ;  /* 0x0000000b00027202 */ /* 0x000fe20000000f00 */
[----:B------:R-:W-:-:S04]  /*0930*/  IMAD.MOV.U32 R3, RZ, RZ, 0x0 ;  /* 0x00000000ff037424 */ /* 0x000fc800078e00ff */
[----:B------:R-:W-:Y:S05]  /*0940*/  RET.REL.NODEC R2 `(_Z7NaiveMMPfS_) ;  /* 0xfffffff402ac7950 */ /* 0x000fea0003c3ffff */
        .weak           $__internal_1_$__cuda_sm3x_div_rn_noftz_f32_slowpath
        .type           $__internal_1_$__cuda_sm3x_div_rn_noftz_f32_slowpath,@function
        .size           $__internal_1_$__cuda_sm3x_div_rn_noftz_f32_slowpath,(.L_x_25 - $__internal_1_$__cuda_sm3x_div_rn_noftz_f32_slowpath)
$__internal_1_$__cuda_sm3x_div_rn_noftz_f32_slowpath:
[----:B------:R-:W-:Y:S01]  /*0950*/  SHF.R.U32.HI R10, RZ, 0x17, R3 ;  /* 0x00000017ff0a7819 */ /* 0x000fe20000011603 */
[----:B------:R-:W-:Y:S01]  /*0960*/  BSSY.RECONVERGENT B1, `(.L_x_12) ;  /* 0x0000063000017945 */ /* 0x000fe20003800200 */
[----:B------:R-:W-:Y:S02]  /*0970*/  SHF.R.U32.HI R9, RZ, 0x17, R0 ;  /* 0x00000017ff097819 */ /* 0x000fe40000011600 */
[----:B------:R-:W-:Y:S02]  /*0980*/  LOP3.LUT R10, R10, 0xff, RZ, 0xc0, !PT ;  /* 0x000000ff0a0a7812 */ /* 0x000fe400078ec0ff */
[----:B------:R-:W-:Y:S02]  /*0990*/  LOP3.LUT R14, R9, 0xff, RZ, 0xc0, !PT ;  /* 0x000000ff090e7812 */ /* 0x000fe400078ec0ff */
[----:B------:R-:W-:Y:S02]  /*09a0*/  IADD3 R13, PT, PT, R10, -0x1, RZ ;  /* 0xffffffff0a0d7810 */ /* 0x000fe40007ffe0ff */
[----:B------:R-:W-:Y:S01]  /*09b0*/  MOV R11, R3 ;  /* 0x00000003000b7202 */ /* 0x000fe20000000f00 */
[----:B------:R-:W-:Y:S01]  /*09c0*/  VIADD R12, R14, 0xffffffff ;  /* 0xffffffff0e0c7836 */ /* 0x000fe20000000000 */
[----:B------:R-:W-:-:S04]  /*09d0*/  ISETP.GT.U32.AND P0, PT, R13, 0xfd, PT ;  /* 0x000000fd0d00780c */ /* 0x000fc80003f04070 */
[----:B------:R-:W-:-:S13]  /*09e0*/  ISETP.GT.U32.OR P0, PT, R12, 0xfd, P0 ;  /* 0x000000fd0c00780c */ /* 0x000fda0000704470 */
[----:B------:R-:W-:Y:S01]  /*09f0*/  @!P0 MOV R9, RZ ;  /* 0x000000ff00098202 */ /* 0x000fe20000000f00 */
[----:B------:R-:W-:Y:S06]  /*0a00*/  @!P0 BRA `(.L_x_13) ;  /* 0x00000000005c8947 */ /* 0x000fec0003800000 */
[----:B------:R-:W-:Y:S02]  /*0a10*/  FSETP.GTU.FTZ.AND P0, PT, |R0|, +INF , PT ;  /* 0x7f8000000000780b */ /* 0x000fe40003f1c200 */
[----:B------:R-:W-:-:S04]  /*0a20*/  FSETP.GTU.FTZ.AND P1, PT, |R3|, +INF , PT ;  /* 0x7f8000000300780b */ /* 0x000fc80003f3c200 */
[----:B------:R-:W-:-:S13]  /*0a30*/  PLOP3.LUT P0, PT, P0, P1, PT, 0xf8, 0x8f ;  /* 0x00000000008f781c */ /* 0x000fda0000703f70 */
[----:B------:R-:W-:Y:S05]  /*0a40*/  @P0 BRA `(.L_x_14) ;  /* 0x00000004004c0947 */ /* 0x000fea0003800000 */
[----:B------:R-:W-:-:S13]  /*0a50*/  LOP3.LUT P0, RZ, R11, 0x7fffffff, R0, 0xc8, !PT ;  /* 0x7fffffff0bff7812 */ /* 0x000fda000780c800 */
[----:B------:R-:W-:Y:S05]  /*0a60*/  @!P0 BRA `(.L_x_15) ;  /* 0x00000004003c8947 */ /* 0x000fea0003800000 */
[C---:B------:R-:W-:Y:S02]  /*0a70*/  FSETP.NEU.FTZ.AND P2, PT, |R0|.reuse, +INF , PT ;  /* 0x7f8000000000780b */ /* 0x040fe40003f5d200 */
[----:B------:R-:W-:Y:S02]  /*0a80*/  FSETP.NEU.FTZ.AND P1, PT, |R3|, +INF , PT ;  /* 0x7f8000000300780b */ /* 0x000fe40003f3d200 */
[----:B------:R-:W-:-:S11]  /*0a90*/  FSETP.NEU.FTZ.AND P0, PT, |R0|, +INF , PT ;  /* 0x7f8000000000780b */ /* 0x000fd60003f1d200 */
[----:B------:R-:W-:Y:S05]  /*0aa0*/  @!P1 BRA !P2, `(.L_x_15) ;  /* 0x00000004002c9947 */ /* 0x000fea0005000000 */
[----:B------:R-:W-:-:S04]  /*0ab0*/  LOP3.LUT P2, RZ, R0, 0x7fffffff, RZ, 0xc0, !PT ;  /* 0x7fffffff00ff7812 */ /* 0x000fc8000784c0ff */
[----:B------:R-:W-:-:S13]  /*0ac0*/  PLOP3.LUT P1, PT, P1, P2, PT, 0x2f, 0xf2 ;  /* 0x0000000000f2781c */ /* 0x000fda0000f24577 */
[----:B------:R-:W-:Y:S05]  /*0ad0*/  @P1 BRA `(.L_x_16) ;  /* 0x0000000400181947 */ /* 0x000fea0003800000 */
[----:B------:R-:W-:-:S04]  /*0ae0*/  LOP3.LUT P1, RZ, R11, 0x7fffffff, RZ, 0xc0, !PT ;  /* 0x7fffffff0bff7812 */ /* 0x000fc8000782c0ff */
[----:B------:R-:W-:-:S13]  /*0af0*/  PLOP3.LUT P0, PT, P0, P1, PT, 0x2f, 0xf2 ;  /* 0x0000000000f2781c */ /* 0x000fda0000702577 */
[----:B------:R-:W-:Y:S05]  /*0b00*/  @P0 BRA `(.L_x_17) ;  /* 0x0000000400000947 */ /* 0x000fea0003800000 */
[----:B------:R-:W-:Y:S02]  /*0b10*/  ISETP.GE.AND P0, PT, R12, RZ, PT ;  /* 0x000000ff0c00720c */ /* 0x000fe40003f06270 */
[----:B------:R-:W-:-:S11]  /*0b20*/  ISETP.GE.AND P1, PT, R13, RZ, PT ;  /* 0x000000ff0d00720c */ /* 0x000fd60003f26270 */
[----:B------:R-:W-:Y:S01]  /*0b30*/  @P0 IMAD.MOV.U32 R9, RZ, RZ, RZ ;  /* 0x000000ffff090224 */ /* 0x000fe200078e00ff */
[----:B------:R-:W-:Y:S01]  /*0b40*/  @!P0 MOV R9, 0xffffffc0 ;  /* 0xffffffc000098802 */ /* 0x000fe20000000f00 */
[----:B------:R-:W-:Y:S01]  /*0b50*/  @!P0 FFMA R0, R0, 1.84467440737095516160e+19, RZ ;  /* 0x5f80000000008823 */ /* 0x000fe200000000ff */
[----:B------:R-:W-:Y:S02]  /*0b60*/  @!P1 FFMA R11, R3, 1.84467440737095516160e+19, RZ ;  /* 0x5f800000030b9823 */ /* 0x000fe400000000ff */
[----:B------:R-:W-:-:S07]  /*0b70*/  @!P1 IADD3 R9, PT, PT, R9, 0x40, RZ ;  /* 0x0000004009099810 */ /* 0x000fce0007ffe0ff */
.L_x_13:
[----:B------:R-:W-:Y:S01]  /*0b80*/  LEA R12, R10, 0xc0800000, 0x17 ;  /* 0xc08000000a0c7811 */ /* 0x000fe200078eb8ff */
[----:B------:R-:W-:Y:S04]  /*0b90*/  BSSY.RECONVERGENT B2, `(.L_x_18) ;  /* 0x0000036000027945 */ /* 0x000fe80003800200 */
[----:B------:R-:W-:Y:S01]  /*0ba0*/  IMAD.IADD R12, R11, 0x1, -R12 ;  /* 0x000000010b0c7824 */ /* 0x000fe200078e0a0c */
[----:B------:R-:W-:-:S03]  /*0bb0*/  IADD3 R11, PT, PT, R14, -0x7f, RZ ;  /* 0xffffff810e0b7810 */ /* 0x000fc60007ffe0ff */
[----:B------:R0:W1:Y:S01]  /*0bc0*/  MUFU.RCP R13, R12 ;  /* 0x0000000c000d7308 */ /* 0x0000620000001000 */
[----:B------:R-:W-:Y:S01]  /*0bd0*/  FADD.FTZ R15, -R12, -RZ ;  /* 0x800000ff0c0f7221 */ /* 0x000fe20000010100 */
[C---:B------:R-:W-:Y:S01]  /*0be0*/  IMAD R0, R11.reuse, -0x800000, R0 ;  /* 0xff8000000b007824 */ /* 0x040fe200078e0200 */
[----:B0-----:R-:W-:-:S04]  /*0bf0*/  IADD3 R12, PT, PT, R11, 0x7f, -R10 ;  /* 0x0000007f0b0c7810 */ /* 0x001fc80007ffe80a */
[----:B------:R-:W-:Y:S01]  /*0c00*/  IADD3 R9, PT, PT, R12, R9, RZ ;  /* 0x000000090c097210 */ /* 0x000fe20007ffe0ff */
[----:B-1----:R-:W-:-:S04]  /*0c10*/  FFMA R14, R13, R15, 1 ;  /* 0x3f8000000d0e7423 */ /* 0x002fc8000000000f */
[----:B------:R-:W-:-:S04]  /*0c20*/  FFMA R16, R13, R14, R13 ;  /* 0x0000000e0d107223 */ /* 0x000fc8000000000d */
[----:B------:R-:W-:-:S04]  /*0c30*/  FFMA R13, R0, R16, RZ ;  /* 0x00000010000d7223 */ /* 0x000fc800000000ff */
[----:B------:R-:W-:-:S04]  /*0c40*/  FFMA R14, R15, R13, R0 ;  /* 0x0000000d0f0e7223 */ /* 0x000fc80000000000 */
[----:B------:R-:W-:-:S04]  /*0c50*/  FFMA R13, R16, R14, R13 ;  /* 0x0000000e100d7223 */ /* 0x000fc8000000000d */
[----:B------:R-:W-:-:S04]  /*0c60*/  FFMA R14, R15, R13, R0 ;  /* 0x0000000d0f0e7223 */ /* 0x000fc80000000000 */
[----:B------:R-:W-:-:S05]  /*0c70*/  FFMA R0, R16, R14, R13 ;  /* 0x0000000e10007223 */ /* 0x000fca000000000d */
[----:B------:R-:W-:-:S04]  /*0c80*/  SHF.R.U32.HI R10, RZ, 0x17, R0 ;  /* 0x00000017ff0a7819 */ /* 0x000fc80000011600 */
[----:B------:R-:W-:-:S05]  /*0c90*/  LOP3.LUT R10, R10, 0xff, RZ, 0xc0, !PT ;  /* 0x000000ff0a0a7812 */ /* 0x000fca00078ec0ff */
[----:B------:R-:W-:-:S05]  /*0ca0*/  IMAD.IADD R15, R10, 0x1, R9 ;  /* 0x000000010a0f7824 */ /* 0x000fca00078e0209 */
[----:B------:R-:W-:-:S04]  /*0cb0*/  IADD3 R10, PT, PT, R15, -0x1, RZ ;  /* 0xffffffff0f0a7810 */ /* 0x000fc80007ffe0ff */
[----:B------:R-:W-:-:S13]  /*0cc0*/  ISETP.GE.U32.AND P0, PT, R10, 0xfe, PT ;  /* 0x000000fe0a00780c */ /* 0x000fda0003f06070 */
[----:B------:R-:W-:Y:S05]  /*0cd0*/  @!P0 BRA `(.L_x_19) ;  /* 0x0000000000808947 */ /* 0x000fea0003800000 */
[----:B------:R-:W-:-:S13]  /*0ce0*/  ISETP.GT.AND P0, PT, R15, 0xfe, PT ;  /* 0x000000fe0f00780c */ /* 0x000fda0003f04270 */
[----:B------:R-:W-:Y:S05]  /*0cf0*/  @P0 BRA `(.L_x_20) ;  /* 0x00000000006c0947 */ /* 0x000fea0003800000 */
[----:B------:R-:W-:-:S13]  /*0d00*/  ISETP.GE.AND P0, PT, R15, 0x1, PT ;  /* 0x000000010f00780c */ /* 0x000fda0003f06270 */
[----:B------:R-:W-:Y:S05]  /*0d10*/  @P0 BRA `(.L_x_21) ;  /* 0x0000000000740947 */ /* 0x000fea0003800000 */
[----:B------:R-:W-:Y:S02]  /*0d20*/  ISETP.GE.AND P0, PT, R15, -0x18, PT ;  /* 0xffffffe80f00780c */ /* 0x000fe40003f06270 */
[----:B------:R-:W-:-:S11]  /*0d30*/  LOP3.LUT R0, R0, 0x80000000, RZ, 0xc0, !PT ;  /* 0x8000000000007812 */ /* 0x000fd600078ec0ff */
[----:B------:R-:W-:Y:S05]  /*0d40*/  @!P0 BRA `(.L_x_21) ;  /* 0x0000000000688947 */ /* 0x000fea0003800000 */
[CCC-:B------:R-:W-:Y:S01]  /*0d50*/  FFMA.RZ R9, R16.reuse, R14.reuse, R13.reuse ;  /* 0x0000000e10097223 */ /* 0x1c0fe2000000c00d */
[C---:B------:R-:W-:Y:S01]  /*0d60*/  IADD3 R12, PT, PT, R15.reuse, 0x20, RZ ;  /* 0x000000200f0c7810 */ /* 0x040fe20007ffe0ff */
[CCC-:B------:R-:W-:Y:S01]  /*0d70*/  FFMA.RM R10, R16.reuse, R14.reuse, R13.reuse ;  /* 0x0000000e100a7223 */ /* 0x1c0fe2000000400d */
[----:B------:R-:W-:Y:S02]  /*0d80*/  ISETP.NE.AND P2, PT, R15, RZ, PT ;  /* 0x000000ff0f00720c */ /* 0x000fe40003f45270 */
[----:B------:R-:W-:Y:S01]  /*0d90*/  LOP3.LUT R11, R9, 0x7fffff, RZ, 0xc0, !PT ;  /* 0x007fffff090b7812 */ /* 0x000fe200078ec0ff */
[----:B------:R-:W-:Y:S01]  /*0da0*/  FFMA.RP R9, R16, R14, R13 ;  /* 0x0000000e10097223 */ /* 0x000fe2000000800d */
[----:B------:R-:W-:Y:S01]  /*0db0*/  IMAD.MOV R13, RZ, RZ, -R15 ;  /* 0x000000ffff0d7224 */ /* 0x000fe200078e0a0f */
[----:B------:R-:W-:Y:S02]  /*0dc0*/  ISETP.NE.AND P1, PT, R15, RZ, PT ;  /* 0x000000ff0f00720c */ /* 0x000fe40003f25270 */
[----:B------:R-:W-:-:S02]  /*0dd0*/  LOP3.LUT R11, R11, 0x800000, RZ, 0xfc, !PT ;  /* 0x008000000b0b7812 */ /* 0x000fc400078efcff */
[----:B------:R-:W-:Y:S02]  /*0de0*/  FSETP.NEU.FTZ.AND P0, PT, R9, R10, PT ;  /* 0x0000000a0900720b */ /* 0x000fe40003f1d000 */
[----:B------:R-:W-:Y:S02]  /*0df0*/  SHF.L.U32 R12, R11, R12, RZ ;  /* 0x0000000c0b0c7219 */ /* 0x000fe400000006ff */
[----:B------:R-:W-:Y:S02]  /*0e00*/  SEL R10, R13, RZ, P2 ;  /* 0x000000ff0d0a7207 */ /* 0x000fe40001000000 */
[----:B------:R-:W-:Y:S02]  /*0e10*/  ISETP.NE.AND P1, PT, R12, RZ, P1 ;  /* 0x000000ff0c00720c */ /* 0x000fe40000f25270 */
[----:B------:R-:W-:Y:S02]  /*0e20*/  SHF.R.U32.HI R10, RZ, R10, R11 ;  /* 0x0000000aff0a7219 */ /* 0x000fe4000001160b */
[----:B------:R-:W-:-:S02]  /*0e30*/  PLOP3.LUT P0, PT, P0, P1, PT, 0xf8, 0x8f ;  /* 0x00000000008f781c */ /* 0x000fc40000703f70 */
[----:B------:R-:W-:Y:S02]  /*0e40*/  SHF.R.U32.HI R12, RZ, 0x1, R10 ;  /* 0x00000001ff0c7819 */ /* 0x000fe4000001160a */
[----:B------:R-:W-:-:S04]  /*0e50*/  SEL R9, RZ, 0x1, !P0 ;  /* 0x00000001ff097807 */ /* 0x000fc80004000000 */
[----:B------:R-:W-:-:S04]  /*0e60*/  LOP3.LUT R9, R9, 0x1, R12, 0xf8, !PT ;  /* 0x0000000109097812 */ /* 0x000fc800078ef80c */
[----:B------:R-:W-:-:S04]  /*0e70*/  LOP3.LUT R9, R9, R10, RZ, 0xc0, !PT ;  /* 0x0000000a09097212 */ /* 0x000fc800078ec0ff */
[----:B------:R-:W-:-:S04]  /*0e80*/  IADD3 R9, PT, PT, R12, R9, RZ ;  /* 0x000000090c097210 */ /* 0x000fc80007ffe0ff */
[----:B------:R-:W-:Y:S01]  /*0e90*/  LOP3.LUT R0, R9, R0, RZ, 0xfc, !PT ;  /* 0x0000000009007212 */ /* 0x000fe200078efcff */
[----:B------:R-:W-:Y:S06]  /*0ea0*/  BRA `(.L_x_21) ;  /* 0x0000000000107947 */ /* 0x000fec0003800000 */
.L_x_20:
[----:B------:R-:W-:-:S04]  /*0eb0*/  LOP3.LUT R0, R0, 0x80000000, RZ, 0xc0, !PT ;  /* 0x8000000000007812 */ /* 0x000fc800078ec0ff */
[----:B------:R-:W-:Y:S01]  /*0ec0*/  LOP3.LUT R0, R0, 0x7f800000, RZ, 0xfc, !PT ;  /* 0x7f80000000007812 */ /* 0x000fe200078efcff */
[----:B------:R-:W-:Y:S06]  /*0ed0*/  BRA `(.L_x_21) ;  /* 0x0000000000047947 */ /* 0x000fec0003800000 */
.L_x_19:
[----:B------:R-:W-:-:S07]  /*0ee0*/  LEA R0, R9, R0, 0x17 ;  /* 0x0000000009007211 */ /* 0x000fce00078eb8ff */
.L_x_21:
[----:B------:R-:W-:Y:S05]  /*0ef0*/  BSYNC.RECONVERGENT B2 ;  /* 0x0000000000027941 */ /* 0x000fea0003800200 */
.L_x_18:
[----:B------:R-:W-:Y:S05]  /*0f00*/  BRA `(.L_x_22) ;  /* 0x0000000000207947 */ /* 0x000fea0003800000 */
.L_x_17:
[----:B------:R-:W-:-:S04]  /*0f10*/  LOP3.LUT R0, R11, 0x80000000, R0, 0x48, !PT ;  /* 0x800000000b007812 */ /* 0x000fc800078e4800 */
[----:B------:R-:W-:Y:S01]  /*0f20*/  LOP3.LUT R0, R0, 0x7f800000, RZ, 0xfc, !PT ;  /* 0x7f80000000007812 */ /* 0x000fe200078efcff */
[----:B------:R-:W-:Y:S06]  /*0f30*/  BRA `(.L_x_22) ;  /* 0x0000000000147947 */ /* 0x000fec0003800000 */
.L_x_16:
[----:B------:R-:W-:Y:S01]  /*0f40*/  LOP3.LUT R0, R11, 0x80000000, R0, 0x48, !PT ;  /* 0x800000000b007812 */ /* 0x000fe200078e4800 */
[----:B------:R-:W-:Y:S06]  /*0f50*/  BRA `(.L_x_22) ;  /* 0x00000000000c7947 */ /* 0x000fec0003800000 */
.L_x_15:
[----:B------:R-:W0:Y:S01]  /*0f60*/  MUFU.RSQ R0, -QNAN ;  /* 0xffc0000000007908 */ /* 0x000e220000001400 */
[----:B------:R-:W-:Y:S05]  /*0f70*/  BRA `(.L_x_22) ;  /* 0x0000000000047947 */ /* 0x000fea0003800000 */
.L_x_14:
[----:B------:R-:W-:-:S07]  /*0f80*/  FADD.FTZ R0, R0, R3 ;  /* 0x0000000300007221 */ /* 0x000fce0000010000 */
.L_x_22:
[----:B------:R-:W-:Y:S05]  /*0f90*/  BSYNC.RECONVERGENT B1 ;  /* 0x0000000000017941 */ /* 0x000fea0003800200 */
.L_x_12:
[----:B------:R-:W-:Y:S01]  /*0fa0*/  HFMA2 R11, -RZ, RZ, 0, 0 ;  /* 0x00000000ff0b7431 */ /* 0x000fe200000001ff */
[----:B------:R-:W-:Y:S01]  /*0fb0*/  MOV R10, R2 ;  /* 0x00000002000a7202 */ /* 0x000fe20000000f00 */
[----:B0-----:R-:W-:-:S03]  /*0fc0*/  IMAD.MOV.U32 R9, RZ, RZ, R0 ;  /* 0x000000ffff097224 */ /* 0x001fc600078e0000 */
[----:B------:R-:W-:Y:S05]  /*0fd0*/  RET.REL.NODEC R10 `(_Z7NaiveMMPfS_) ;  /* 0xfffffff00a087950 */ /* 0x000fea0003c3ffff */
.L_x_23:
[----:B------:R-:W-:-:S00]  /*0fe0*/  BRA `(.L_x_23) ;  /* 0xfffffffc00fc7947 */ /* 0x000fc0000383ffff */
[----:B------:R-:W-:-:S00]  /*0ff0*/  NOP ;  /* 0x0000000000007918 */ /* 0x000fc00000000000 */
        /* <DEDUP_REMOVED lines=8> */
.L_x_25:


//--------------------- .nv.shared._Z7NaiveMMPfS_ --------------------------
	.section	.nv.shared._Z7NaiveMMPfS_,"aw",@nobits
	.sectionflags	@""
	.align	4
.nv.shared._Z7NaiveMMPfS_:
	.zero		1040


//--------------------- .nv.shared.reserved.0     --------------------------
	.section	.nv.shared.reserved.0,"aw",@nobits
	.weak		__nv_reservedSMEM_offset_0_alias
	.size		__nv_reservedSMEM_offset_0_alias, 0, 64
	.other		__nv_reservedSMEM_offset_0_alias,@"STO_CUDA_RESERVED_SHARED STV_DEFAULT"
__nv_reservedSMEM_offset_0_alias:
	.zero		0
	.zero		64


//--------------------- .nv.constant0._Z7NaiveMMPfS_ --------------------------
	.section	.nv.constant0._Z7NaiveMMPfS_,"a",@progbits
	.sectionflags	@""
	.align	4
.nv.constant0._Z7NaiveMMPfS_:
	.zero		912


//--------------------- SYMBOLS --------------------------

	.type		.nv.reservedSmem.offset0,@object
	.size		.nv.reservedSmem.offset0,0x4
	.type		.nv.reservedSmem.cap,@object
	.size		.nv.reservedSmem.cap,0x4
